	.headerflags	@"EF_CUDA_TEXMODE_UNIFIED EF_CUDA_64BIT_ADDRESS EF_CUDA_ACCELERATORS EF_CUDA_SM90 EF_CUDA_VIRTUAL_SM(EF_CUDA_SM90)"
	.elftype	@"ET_EXEC"


//--------------------- .nv.info                  --------------------------
	.section	.nv.info,"",@"SHT_CUDA_INFO"
	.align	4


	//----- nvinfo : EIATTR_REGCOUNT
	.align		4
        /*0000*/ 	.byte	0x04, 0x2f
        /*0002*/ 	.short	(.L_1 - .L_0)
	.align		4
.L_0:
        /*0004*/ 	.word	index@(triton_per_fused__softmax_28)
        /*0008*/ 	.word	0x0000000e


	//----- nvinfo : EIATTR_MIN_STACK_SIZE
	.align		4
.L_1:
        /*000c*/ 	.byte	0x04, 0x12
        /*000e*/ 	.short	(.L_3 - .L_2)
	.align		4
.L_2:
        /*0010*/ 	.word	index@(triton_per_fused__softmax_28)
        /*0014*/ 	.word	0x00000000


	//----- nvinfo : EIATTR_FRAME_SIZE
	.align		4
.L_3:
        /*0018*/ 	.byte	0x04, 0x11
        /*001a*/ 	.short	(.L_5 - .L_4)
	.align		4
.L_4:
        /*001c*/ 	.word	index@(triton_per_fused__softmax_28)
        /*0020*/ 	.word	0x00000000


	//----- nvinfo : EIATTR_MIN_STACK_SIZE
	.align		4
.L_5:
        /*0024*/ 	.byte	0x04, 0x12
        /*0026*/ 	.short	(.L_7 - .L_6)
	.align		4
.L_6:
        /*0028*/ 	.word	index@(triton_per_fused__softmax_28)
        /*002c*/ 	.word	0x00000000
.L_7:


//--------------------- .nv.info.triton_per_fused__softmax_28 --------------------------
	.section	.nv.info.triton_per_fused__softmax_28,"",@"SHT_CUDA_INFO"
	.sectionflags	@""
	.align	4


	//----- nvinfo : EIATTR_CUDA_API_VERSION
	.align		4
        /*0000*/ 	.byte	0x04, 0x37
        /*0002*/ 	.short	(.L_9 - .L_8)
.L_8:
        /*0004*/ 	.word	0x0000007c


	//----- nvinfo : EIATTR_KPARAM_INFO
	.align		4
.L_9:
        /*0008*/ 	.byte	0x04, 0x17
        /*000a*/ 	.short	(.L_11 - .L_10)
.L_10:
        /*000c*/ 	.word	0x00000000
        /*0010*/ 	.short	0x0002
        /*0012*/ 	.short	0x000c
        /*0014*/ 	.byte	0x00, 0xf0, 0x11, 0x00


	//----- nvinfo : EIATTR_KPARAM_INFO
	.align		4
.L_11:
        /*0018*/ 	.byte	0x04, 0x17
        /*001a*/ 	.short	(.L_13 - .L_12)
.L_12:
        /*001c*/ 	.word	0x00000000
        /*0020*/ 	.short	0x0001
        /*0022*/ 	.short	0x0008
        /*0024*/ 	.byte	0x00, 0xf0, 0x11, 0x00


	//----- nvinfo : EIATTR_KPARAM_INFO
	.align		4
.L_13:
        /*0028*/ 	.byte	0x04, 0x17
        /*002a*/ 	.short	(.L_15 - .L_14)
.L_14:
        /*002c*/ 	.word	0x00000000
        /*0030*/ 	.short	0x0000
        /*0032*/ 	.short	0x0000
        /*0034*/ 	.byte	0x00, 0xf4, 0x21, 0x00


	//----- nvinfo : EIATTR_SPARSE_MMA_MASK
	.align		4
.L_15:
        /*0038*/ 	.byte	0x03, 0x50
        /*003a*/ 	.short	0x0000


	//----- nvinfo : EIATTR_MAXREG_COUNT
	.align		4
        /*003c*/ 	.byte	0x03, 0x1b
        /*003e*/ 	.short	0x00ff


	//----- nvinfo : EIATTR_COOP_GROUP_MASK_REGIDS
	.align		4
        /*0040*/ 	.byte	0x04, 0x29
        /*0042*/ 	.short	(.L_17 - .L_16)


	//   ....[0]....
.L_16:
        /*0044*/ 	.word	0xffffffff


	//   ....[1]....
        /*0048*/ 	.word	0xffffffff


	//   ....[2]....
        /*004c*/ 	.word	0xffffffff


	//   ....[3]....
        /*0050*/ 	.word	0xffffffff


	//   ....[4]....
        /*0054*/ 	.word	0xffffffff


	//   ....[5]....
        /*0058*/ 	.word	0xffffffff


	//   ....[6]....
        /*005c*/ 	.word	0xffffffff


	//   ....[7]....
        /*0060*/ 	.word	0xffffffff


	//----- nvinfo : EIATTR_COOP_GROUP_INSTR_OFFSETS
	.align		4
.L_17:
        /*0064*/ 	.byte	0x04, 0x28
        /*0066*/ 	.short	(.L_19 - .L_18)


	//   ....[0]....
.L_18:
        /*0068*/ 	.word	0x00000110


	//   ....[1]....
        /*006c*/ 	.word	0x00000150


	//   ....[2]....
        /*0070*/ 	.word	0x00000190


	//   ....[3]....
        /*0074*/ 	.word	0x000001d0


	//   ....[4]....
        /*0078*/ 	.word	0x00000290


	//   ....[5]....
        /*007c*/ 	.word	0x000002b0


	//   ....[6]....
        /*0080*/ 	.word	0x000002d0


	//   ....[7]....
        /*0084*/ 	.word	0x000002f0


	//----- nvinfo : EIATTR_EXIT_INSTR_OFFSETS
	.align		4
.L_19:
        /*0088*/ 	.byte	0x04, 0x1c
        /*008a*/ 	.short	(.L_21 - .L_20)


	//   ....[0]....
.L_20:
        /*008c*/ 	.word	0x00000390


	//   ....[1]....
        /*0090*/ 	.word	0x000003b0


	//----- nvinfo : EIATTR_REQNTID
	.align		4
.L_21:
        /*0094*/ 	.byte	0x04, 0x10
        /*0096*/ 	.short	(.L_23 - .L_22)
.L_22:
        /*0098*/ 	.word	0x00000040
        /*009c*/ 	.word	0x00000001
        /*00a0*/ 	.word	0x00000001


	//----- nvinfo : EIATTR_CRS_STACK_SIZE
	.align		4
.L_23:
        /*00a4*/ 	.byte	0x04, 0x1e
        /*00a6*/ 	.short	(.L_25 - .L_24)
.L_24:
        /*00a8*/ 	.word	0x00000000


	//----- nvinfo : EIATTR_CBANK_PARAM_SIZE
	.align		4
.L_25:
        /*00ac*/ 	.byte	0x03, 0x19
        /*00ae*/ 	.short	0x0010


	//----- nvinfo : EIATTR_PARAM_CBANK
	.align		4
        /*00b0*/ 	.byte	0x04, 0x0a
        /*00b2*/ 	.short	(.L_27 - .L_26)
	.align		4
.L_26:
        /*00b4*/ 	.word	index@(.nv.constant0.triton_per_fused__softmax_28)
        /*00b8*/ 	.short	0x0210
        /*00ba*/ 	.short	0x0010


	//----- nvinfo : EIATTR_SW_WAR
	.align		4
.L_27:
        /*00bc*/ 	.byte	0x04, 0x36
        /*00be*/ 	.short	(.L_29 - .L_28)
.L_28:
        /*00c0*/ 	.word	0x00000008
.L_29:


//--------------------- .nv.callgraph             --------------------------
	.section	.nv.callgraph,"",@"SHT_CUDA_CALLGRAPH"
	.align	4
	.sectionentsize	8
	.align		4
        /*0000*/ 	.word	0x00000000
	.align		4
        /*0004*/ 	.word	0xffffffff
	.align		4
        /*0008*/ 	.word	0x00000000
	.align		4
        /*000c*/ 	.word	0xfffffffe
	.align		4
        /*0010*/ 	.word	0x00000000
	.align		4
        /*0014*/ 	.word	0xfffffffd
	.align		4
        /*0018*/ 	.word	0x00000000
	.align		4
        /*001c*/ 	.word	0xfffffffc


//--------------------- .text.triton_per_fused__softmax_28 --------------------------
	.section	.text.triton_per_fused__softmax_28,"ax",@progbits
	.align	128
        .global         triton_per_fused__softmax_28
        .type           triton_per_fused__softmax_28,@function
        .size           triton_per_fused__softmax_28,(.L_x_2 - triton_per_fused__softmax_28)
        .other          triton_per_fused__softmax_28,@"STO_CUDA_ENTRY STV_DEFAULT"
triton_per_fused__softmax_28:
.text.triton_per_fused__softmax_28:
[----:B------:R-:W0:Y:S02]  /*0000*/  LDC R1, c[0x0][0x28] ;  /* 0x00000a00ff017b82 */ /* 0x000e240000000800 */
[----:B------:R-:W1:Y:S01]  /*0010*/  S2R R5, SR_CTAID.X ;  /* 0x0000000000057919 */ /* 0x000e620000002500 */
[----:B------:R-:W2:Y:S01]  /*0020*/  LDC.64 R2, c[0x0][0x210] ;  /* 0x00008400ff027b82 */ /* 0x000ea20000000a00 */
[----:B------:R-:W-:Y:S01]  /*0030*/  ULDC.64 UR4, c[0x0][0x208] ;  /* 0x0000820000047ab9 */ /* 0x000fe20000000a00 */
[----:B------:R-:W3:Y:S01]  /*0040*/  S2R R11, SR_TID.X ;  /* 0x00000000000b7919 */ /* 0x000ee20000002100 */
[----:B-1----:R-:W-:Y:S02]  /*0050*/  ISETP.GE.AND P0, PT, R5, 0x4, PT ;  /* 0x000000040500780c */ /* 0x002fe40003f06270 */
[----:B---3--:R-:W-:-:S04]  /*0060*/  LOP3.LUT R0, R11, 0xf, RZ, 0xc0, !PT ;  /* 0x0000000f0b007812 */ /* 0x008fc800078ec0ff */
[----:B------:R-:W-:Y:S01]  /*0070*/  ISETP.LT.U32.AND P0, PT, R0, 0xa, !P0 ;  /* 0x0000000a0000780c */ /* 0x000fe20004701070 */
[----:B------:R-:W-:Y:S02]  /*0080*/  IMAD R5, R5, 0xa, R0 ;  /* 0x0000000a05057824 */ /* 0x000fe400078e0200 */
[----:B------:R-:W-:Y:S02]  /*0090*/  IMAD.MOV.U32 R0, RZ, RZ, RZ ;  /* 0x000000ffff007224 */ /* 0x000fe400078e00ff */
[----:B--2---:R-:W-:-:S08]  /*00a0*/  IMAD.WIDE R2, R5, 0x4, R2 ;  /* 0x0000000405027825 */ /* 0x004fd000078e0202 */
[----:B------:R-:W-:Y:S05]  /*00b0*/  @!P0 BRA `(.L_x_0) ;  /* 0x0000000000048947 */ /* 0x000fea0003800000 */
[----:B------:R1:W5:Y:S02]  /*00c0*/  LDG.E R0, desc[UR4][R2.64] ;  /* 0x0000000402007981 */ /* 0x000364000c1e1900 */
.L_x_0:
[----:B-----5:R-:W-:-:S04]  /*00d0*/  SEL R0, R0, RZ, P0 ;  /* 0x000000ff00007207 */ /* 0x020fc80000000000 */
[----:B------:R-:W-:-:S04]  /*00e0*/  FSEL R5, R0, -INF , P0 ;  /* 0xff80000000057808 */ /* 0x000fc80000000000 */
[C---:B------:R-:W-:Y:S01]  /*00f0*/  FSETP.NAN.AND P2, PT, R5.reuse, R5, PT ;  /* 0x000000050500720b */ /* 0x040fe20003f48000 */
[----:B------:R-:W-:Y:S05]  /*0100*/  WARPSYNC.ALL ;  /* 0x0000000000007948 */ /* 0x000fea0003800000 */
[----:B------:R-:W2:Y:S02]  /*0110*/  SHFL.BFLY PT, R4, R5, 0x8, 0x1f ;  /* 0x0d001f0005047f89 */ /* 0x000ea400000e0000 */
[----:B--2---:R-:W-:-:S13]  /*0120*/  FSETP.GT.AND P1, PT, R5, R4, PT ;  /* 0x000000040500720b */ /* 0x004fda0003f24000 */
[----:B------:R-:W-:-:S04]  /*0130*/  @!P1 FSEL R5, R5, R4, P2 ;  /* 0x0000000405059208 */ /* 0x000fc80001000000 */
[C---:B------:R-:W-:Y:S01]  /*0140*/  FSETP.NAN.AND P2, PT, R5.reuse, R5, PT ;  /* 0x000000050500720b */ /* 0x040fe20003f48000 */
        /* <DEDUP_REMOVED lines=10> */
[----:B------:R-:W-:-:S05]  /*01f0*/  @!P1 FSEL R5, R5, R4, P2 ;  /* 0x0000000405059208 */ /* 0x000fca0001000000 */
[----:B------:R-:W-:-:S04]  /*0200*/  FADD R0, R0, -R5 ;  /* 0x8000000500007221 */ /* 0x000fc80000000000 */
[----:B------:R-:W-:-:S05]  /*0210*/  FMUL R0, R0, 1.4426950216293334961 ;  /* 0x3fb8aa3b00007820 */ /* 0x000fca0000400000 */
[----:B------:R-:W-:-:S13]  /*0220*/  FSETP.GEU.AND P1, PT, R0, -126, PT ;  /* 0xc2fc00000000780b */ /* 0x000fda0003f2e000 */
[----:B------:R-:W-:-:S04]  /*0230*/  @!P1 FMUL R0, R0, 0.5 ;  /* 0x3f00000000009820 */ /* 0x000fc80000400000 */
[----:B------:R-:W2:Y:S02]  /*0240*/  MUFU.EX2 R4, R0 ;  /* 0x0000000000047308 */ /* 0x000ea40000000800 */
[----:B--2---:R-:W-:Y:S01]  /*0250*/  @!P1 FMUL R4, R4, R4 ;  /* 0x0000000404049220 */ /* 0x004fe20000400000 */
[----:B------:R-:W-:-:S04]  /*0260*/  LOP3.LUT P1, RZ, R11, 0x30, RZ, 0xc0, !PT ;  /* 0x000000300bff7812 */ /* 0x000fc8000782c0ff */
[----:B------:R-:W-:Y:S02]  /*0270*/  FSEL R6, R4, RZ, P0 ;  /* 0x000000ff04067208 */ /* 0x000fe40000000000 */
[----:B------:R-:W-:-:S03]  /*0280*/  PLOP3.LUT P0, PT, P1, P0, PT, 0x8, 0x0 ;  /* 0x000000000000781c */ /* 0x000fc60000f00170 */
[----:B------:R-:W2:Y:S02]  /*0290*/  SHFL.BFLY PT, R5, R6, 0x8, 0x1f ;  /* 0x0d001f0006057f89 */ /* 0x000ea400000e0000 */
[----:B--2---:R-:W-:-:S05]  /*02a0*/  FADD R5, R6, R5 ;  /* 0x0000000506057221 */ /* 0x004fca0000000000 */
[----:B------:R-:W2:Y:S02]  /*02b0*/  SHFL.BFLY PT, R8, R5, 0x4, 0x1f ;  /* 0x0c801f0005087f89 */ /* 0x000ea400000e0000 */
[----:B--2---:R-:W-:-:S05]  /*02c0*/  FADD R8, R5, R8 ;  /* 0x0000000805087221 */ /* 0x004fca0000000000 */
[----:B------:R-:W2:Y:S02]  /*02d0*/  SHFL.BFLY PT, R7, R8, 0x2, 0x1f ;  /* 0x0c401f0008077f89 */ /* 0x000ea400000e0000 */
[----:B--2---:R-:W-:-:S05]  /*02e0*/  FADD R7, R8, R7 ;  /* 0x0000000708077221 */ /* 0x004fca0000000000 */
[----:B------:R-:W2:Y:S02]  /*02f0*/  SHFL.BFLY PT, R10, R7, 0x1, 0x1f ;  /* 0x0c201f00070a7f89 */ /* 0x000ea400000e0000 */
[----:B--2---:R-:W-:-:S05]  /*0300*/  FADD R10, R7, R10 ;  /* 0x0000000a070a7221 */ /* 0x004fca0000000000 */
[C---:B------:R-:W-:Y:S02]  /*0310*/  FSETP.GT.AND P3, PT, |R10|.reuse, 8.50705917302346158658e+37, PT ;  /* 0x7e8000000a00780b */ /* 0x040fe40003f64200 */
[----:B------:R-:W-:-:S11]  /*0320*/  FSETP.GEU.AND P2, PT, |R10|, 1.175494350822287508e-38, PT ;  /* 0x008000000a00780b */ /* 0x000fd60003f4e200 */
[----:B------:R-:W-:Y:S01]  /*0330*/  @P3 FMUL R10, R10, 0.25 ;  /* 0x3e8000000a0a3820 */ /* 0x000fe20000400000 */
[----:B------:R-:W-:-:S03]  /*0340*/  @P3 FMUL R4, R4, 0.25 ;  /* 0x3e80000004043820 */ /* 0x000fc60000400000 */
[----:B------:R-:W-:Y:S01]  /*0350*/  @!P2 FMUL R10, R10, 16777216 ;  /* 0x4b8000000a0aa820 */ /* 0x000fe20000400000 */
[----:B------:R-:W-:-:S03]  /*0360*/  @!P2 FMUL R4, R4, 16777216 ;  /* 0x4b8000000404a820 */ /* 0x000fc60000400000 */
[----:B------:R-:W2:Y:S02]  /*0370*/  MUFU.RCP R9, R10 ;  /* 0x0000000a00097308 */ /* 0x000ea40000001000 */
[----:B--2---:R-:W-:Y:S01]  /*0380*/  FMUL R9, R9, R4 ;  /* 0x0000000409097220 */ /* 0x004fe20000400000 */
[----:B------:R-:W-:Y:S06]  /*0390*/  @!P0 EXIT ;  /* 0x000000000000894d */ /* 0x000fec0003800000 */
[----:B------:R-:W-:Y:S01]  /*03a0*/  STG.E desc[UR4][R2.64], R9 ;  /* 0x0000000902007986 */ /* 0x000fe2000c101904 */
[----:B------:R-:W-:Y:S05]  /*03b0*/  EXIT ;  /* 0x000000000000794d */ /* 0x000fea0003800000 */
.L_x_1:
[----:B------:R-:W-:-:S00]  /*03c0*/  BRA `(.L_x_1) ;  /* 0xfffffffc00fc7947 */ /* 0x000fc0000383ffff */
[----:B------:R-:W-:-:S00]  /*03d0*/  NOP ;  /* 0x0000000000007918 */ /* 0x000fc00000000000 */
        /* <DEDUP_REMOVED lines=10> */
.L_x_2:


//--------------------- .nv.constant0.triton_per_fused__softmax_28 --------------------------
	.section	.nv.constant0.triton_per_fused__softmax_28,"a",@progbits
	.sectionflags	@""
	.align	4
.nv.constant0.triton_per_fused__softmax_28:
	.zero		544
